//
// Generated by NVIDIA NVVM Compiler
//
// Compiler Build ID: CL-36424714
// Cuda compilation tools, release 13.0, V13.0.88
// Based on NVVM 20.0.0
//

.version 9.0
.target sm_100
.address_size 64

	// .globl	_Z10Matrix_MulPxS_S_xxx

.visible .entry _Z10Matrix_MulPxS_S_xxx(
	.param .u64 .ptr .align 1 _Z10Matrix_MulPxS_S_xxx_param_0,
	.param .u64 .ptr .align 1 _Z10Matrix_MulPxS_S_xxx_param_1,
	.param .u64 .ptr .align 1 _Z10Matrix_MulPxS_S_xxx_param_2,
	.param .u64 _Z10Matrix_MulPxS_S_xxx_param_3,
	.param .u64 _Z10Matrix_MulPxS_S_xxx_param_4,
	.param .u64 _Z10Matrix_MulPxS_S_xxx_param_5
)
{
	.reg .pred 	%p<10>;
	.reg .b32 	%r<9>;
	.reg .b64 	%rd<141>;

	ld.param.u64 	%rd37, [_Z10Matrix_MulPxS_S_xxx_param_0];
	ld.param.u64 	%rd38, [_Z10Matrix_MulPxS_S_xxx_param_1];
	ld.param.u64 	%rd35, [_Z10Matrix_MulPxS_S_xxx_param_4];
	cvta.to.global.u64 	%rd1, %rd38;
	cvta.to.global.u64 	%rd2, %rd37;
	mov.u32 	%r1, %ctaid.y;
	mov.u32 	%r2, %ntid.y;
	mov.u32 	%r3, %tid.y;
	mad.lo.s32 	%r4, %r1, %r2, %r3;
	cvt.u64.u32 	%rd3, %r4;
	mov.u32 	%r5, %ctaid.x;
	mov.u32 	%r6, %ntid.x;
	mov.u32 	%r7, %tid.x;
	mad.lo.s32 	%r8, %r5, %r6, %r7;
	cvt.u64.u32 	%rd4, %r8;
	setp.lt.s64 	%p1, %rd35, 1;
	mov.b64 	%rd140, 0;
	@%p1 bra 	$L__BB0_12;
	mul.lo.s64 	%rd5, %rd35, %rd3;
	and.b64  	%rd6, %rd35, 7;
	setp.lt.u64 	%p2, %rd35, 8;
	mov.b64 	%rd135, 0;
	mov.u64 	%rd140, %rd135;
	@%p2 bra 	$L__BB0_4;
	and.b64  	%rd135, %rd35, 9223372036854775800;
	shl.b64 	%rd42, %rd4, 3;
	add.s64 	%rd128, %rd1, %rd42;
	shl.b64 	%rd43, %rd5, 3;
	add.s64 	%rd44, %rd43, %rd2;
	add.s64 	%rd127, %rd44, 32;
	mov.b64 	%rd140, 0;
	mov.u64 	%rd129, %rd135;
$L__BB0_3:
	.pragma "nounroll";
	ld.global.u64 	%rd45, [%rd127+-32];
	ld.global.u64 	%rd46, [%rd128];
	mad.lo.s64 	%rd47, %rd46, %rd45, %rd140;
	ld.global.u64 	%rd48, [%rd127+-24];
	shl.b64 	%rd49, %rd35, 3;
	add.s64 	%rd50, %rd128, %rd49;
	ld.global.u64 	%rd51, [%rd50];
	mad.lo.s64 	%rd52, %rd51, %rd48, %rd47;
	ld.global.u64 	%rd53, [%rd127+-16];
	add.s64 	%rd54, %rd50, %rd49;
	ld.global.u64 	%rd55, [%rd54];
	mad.lo.s64 	%rd56, %rd55, %rd53, %rd52;
	ld.global.u64 	%rd57, [%rd127+-8];
	add.s64 	%rd58, %rd54, %rd49;
	ld.global.u64 	%rd59, [%rd58];
	mad.lo.s64 	%rd60, %rd59, %rd57, %rd56;
	ld.global.u64 	%rd61, [%rd127];
	add.s64 	%rd62, %rd58, %rd49;
	ld.global.u64 	%rd63, [%rd62];
	mad.lo.s64 	%rd64, %rd63, %rd61, %rd60;
	ld.global.u64 	%rd65, [%rd127+8];
	add.s64 	%rd66, %rd62, %rd49;
	ld.global.u64 	%rd67, [%rd66];
	mad.lo.s64 	%rd68, %rd67, %rd65, %rd64;
	ld.global.u64 	%rd69, [%rd127+16];
	add.s64 	%rd70, %rd66, %rd49;
	ld.global.u64 	%rd71, [%rd70];
	mad.lo.s64 	%rd72, %rd71, %rd69, %rd68;
	ld.global.u64 	%rd73, [%rd127+24];
	add.s64 	%rd74, %rd70, %rd49;
	ld.global.u64 	%rd75, [%rd74];
	mad.lo.s64 	%rd140, %rd75, %rd73, %rd72;
	add.s64 	%rd129, %rd129, -8;
	shl.b64 	%rd76, %rd35, 6;
	add.s64 	%rd128, %rd128, %rd76;
	add.s64 	%rd127, %rd127, 64;
	setp.ne.s64 	%p3, %rd129, 0;
	@%p3 bra 	$L__BB0_3;
$L__BB0_4:
	setp.eq.s64 	%p4, %rd6, 0;
	@%p4 bra 	$L__BB0_12;
	and.b64  	%rd21, %rd35, 3;
	setp.lt.u64 	%p5, %rd6, 4;
	@%p5 bra 	$L__BB0_7;
	add.s64 	%rd78, %rd135, %rd5;
	shl.b64 	%rd79, %rd78, 3;
	add.s64 	%rd80, %rd2, %rd79;
	ld.global.u64 	%rd81, [%rd80];
	mad.lo.s64 	%rd82, %rd135, %rd35, %rd4;
	shl.b64 	%rd83, %rd82, 3;
	add.s64 	%rd84, %rd1, %rd83;
	ld.global.u64 	%rd85, [%rd84];
	mad.lo.s64 	%rd86, %rd85, %rd81, %rd140;
	ld.global.u64 	%rd87, [%rd80+8];
	shl.b64 	%rd88, %rd35, 3;
	add.s64 	%rd89, %rd84, %rd88;
	ld.global.u64 	%rd90, [%rd89];
	mad.lo.s64 	%rd91, %rd90, %rd87, %rd86;
	ld.global.u64 	%rd92, [%rd80+16];
	add.s64 	%rd93, %rd89, %rd88;
	ld.global.u64 	%rd94, [%rd93];
	mad.lo.s64 	%rd95, %rd94, %rd92, %rd91;
	ld.global.u64 	%rd96, [%rd80+24];
	add.s64 	%rd97, %rd93, %rd88;
	ld.global.u64 	%rd98, [%rd97];
	mad.lo.s64 	%rd140, %rd98, %rd96, %rd95;
	add.s64 	%rd135, %rd135, 4;
$L__BB0_7:
	setp.eq.s64 	%p6, %rd21, 0;
	@%p6 bra 	$L__BB0_12;
	setp.eq.s64 	%p7, %rd21, 1;
	@%p7 bra 	$L__BB0_10;
	add.s64 	%rd100, %rd135, %rd5;
	shl.b64 	%rd101, %rd100, 3;
	add.s64 	%rd102, %rd2, %rd101;
	ld.global.u64 	%rd103, [%rd102];
	mad.lo.s64 	%rd104, %rd135, %rd35, %rd4;
	shl.b64 	%rd105, %rd104, 3;
	add.s64 	%rd106, %rd1, %rd105;
	ld.global.u64 	%rd107, [%rd106];
	mad.lo.s64 	%rd108, %rd107, %rd103, %rd140;
	ld.global.u64 	%rd109, [%rd102+8];
	shl.b64 	%rd110, %rd35, 3;
	add.s64 	%rd111, %rd106, %rd110;
	ld.global.u64 	%rd112, [%rd111];
	mad.lo.s64 	%rd140, %rd112, %rd109, %rd108;
	add.s64 	%rd135, %rd135, 2;
$L__BB0_10:
	and.b64  	%rd113, %rd35, 1;
	setp.eq.b64 	%p8, %rd113, 1;
	not.pred 	%p9, %p8;
	@%p9 bra 	$L__BB0_12;
	add.s64 	%rd114, %rd135, %rd5;
	shl.b64 	%rd115, %rd114, 3;
	add.s64 	%rd116, %rd2, %rd115;
	ld.global.u64 	%rd117, [%rd116];
	mad.lo.s64 	%rd118, %rd135, %rd35, %rd4;
	shl.b64 	%rd119, %rd118, 3;
	add.s64 	%rd120, %rd1, %rd119;
	ld.global.u64 	%rd121, [%rd120];
	mad.lo.s64 	%rd140, %rd121, %rd117, %rd140;
$L__BB0_12:
	ld.param.u64 	%rd126, [_Z10Matrix_MulPxS_S_xxx_param_2];
	cvta.to.global.u64 	%rd122, %rd126;
	mad.lo.s64 	%rd123, %rd35, %rd3, %rd4;
	shl.b64 	%rd124, %rd123, 3;
	add.s64 	%rd125, %rd122, %rd124;
	st.global.u64 	[%rd125], %rd140;
	ret;

}


// ===== COMPILED SASS (sm_100) =====

	.target	sm_100

	.elftype	@"ET_EXEC"


//--------------------- .note.nv.tkinfo           --------------------------
	.section	.note.nv.tkinfo,"",@"SHT_NOTE"
	.sectionflags	@"SHF_NOTE_NV_TKINFO"
	.tkinfo
        /*0018*/ 	.word	0x00000002
        /*0030*/ 	.string	""
        /*0030*/ 	.string	"ptxas"
        /*0030*/ 	.string	"Cuda compilation tools, release 13.0, V13.0.88"
        /*0030*/ 	.string	"Build cuda_13.0.r13.0/compiler.36424714_0"
        /*0030*/ 	.string	"-arch sm_100 -m 64 "



//--------------------- .note.nv.cuinfo           --------------------------
	.section	.note.nv.cuinfo,"",@"SHT_NOTE"
	.sectionflags	@"SHF_NOTE_NV_CUINFO"
        /*0018*/ 	.short	0x0002
        /*001a*/ 	.short	0x0064
        /*001c*/ 	.short	0x0082
	.zero		2


//--------------------- .nv.info                  --------------------------
	.section	.nv.info,"",@"SHT_CUDA_INFO"
	.align	4


	//----- nvinfo : EIATTR_REGCOUNT
	.align		4
        /*0000*/ 	.byte	0x04, 0x2f
        /*0002*/ 	.short	(.L_1 - .L_0)
	.align		4
.L_0:
        /*0004*/ 	.word	index@(_Z10Matrix_MulPxS_S_xxx)
        /*0008*/ 	.word	0x00000020


	//----- nvinfo : EIATTR_FRAME_SIZE
	.align		4
.L_1:
        /*000c*/ 	.byte	0x04, 0x11
        /*000e*/ 	.short	(.L_3 - .L_2)
	.align		4
.L_2:
        /*0010*/ 	.word	index@(_Z10Matrix_MulPxS_S_xxx)
        /*0014*/ 	.word	0x00000000


	//----- nvinfo : EIATTR_MIN_STACK_SIZE
	.align		4
.L_3:
        /*0018*/ 	.byte	0x04, 0x12
        /*001a*/ 	.short	(.L_5 - .L_4)
	.align		4
.L_4:
        /*001c*/ 	.word	index@(_Z10Matrix_MulPxS_S_xxx)
        /*0020*/ 	.word	0x00000000
.L_5:


//--------------------- .nv.compat                --------------------------
	.section	.nv.compat,"",@"SHT_CUDA_COMPAT_INFO"
	.align	4
        /*0000*/ 	.byte	0x02, 0x09, 0x00, 0x00, 0x02, 0x02, 0x01, 0x00, 0x02, 0x05, 0x05, 0x00, 0x03, 0x07, 0x01, 0x01
        /*0010*/ 	.byte	0x02, 0x03, 0x00, 0x00, 0x02, 0x06, 0x01, 0x00, 0x04, 0x0b, 0x08, 0x00, 0x09, 0x00, 0x00, 0x00
        /*0020*/ 	.byte	0x00, 0x00, 0x00, 0x00


//--------------------- .nv.info._Z10Matrix_MulPxS_S_xxx --------------------------
	.section	.nv.info._Z10Matrix_MulPxS_S_xxx,"",@"SHT_CUDA_INFO"
	.sectionflags	@""
	.align	4


	//----- nvinfo : EIATTR_CUDA_API_VERSION
	.align		4
        /*0000*/ 	.byte	0x04, 0x37
        /*0002*/ 	.short	(.L_7 - .L_6)
.L_6:
        /*0004*/ 	.word	0x00000082


	//----- nvinfo : EIATTR_KPARAM_INFO
	.align		4
.L_7:
        /*0008*/ 	.byte	0x04, 0x17
        /*000a*/ 	.short	(.L_9 - .L_8)
.L_8:
        /*000c*/ 	.word	0x00000000
        /*0010*/ 	.short	0x0005
        /*0012*/ 	.short	0x0028
        /*0014*/ 	.byte	0x00, 0xf0, 0x21, 0x00


	//----- nvinfo : EIATTR_KPARAM_INFO
	.align		4
.L_9:
        /*0018*/ 	.byte	0x04, 0x17
        /*001a*/ 	.short	(.L_11 - .L_10)
.L_10:
        /*001c*/ 	.word	0x00000000
        /*0020*/ 	.short	0x0004
        /*0022*/ 	.short	0x0020
        /*0024*/ 	.byte	0x00, 0xf0, 0x21, 0x00


	//----- nvinfo : EIATTR_KPARAM_INFO
	.align		4
.L_11:
        /*0028*/ 	.byte	0x04, 0x17
        /*002a*/ 	.short	(.L_13 - .L_12)
.L_12:
        /*002c*/ 	.word	0x00000000
        /*0030*/ 	.short	0x0003
        /*0032*/ 	.short	0x0018
        /*0034*/ 	.byte	0x00, 0xf0, 0x21, 0x00


	//----- nvinfo : EIATTR_KPARAM_INFO
	.align		4
.L_13:
        /*0038*/ 	.byte	0x04, 0x17
        /*003a*/ 	.short	(.L_15 - .L_14)
.L_14:
        /*003c*/ 	.word	0x00000000
        /*0040*/ 	.short	0x0002
        /*0042*/ 	.short	0x0010
        /*0044*/ 	.byte	0x00, 0xf5, 0x21, 0x00


	//----- nvinfo : EIATTR_KPARAM_INFO
	.align		4
.L_15:
        /*0048*/ 	.byte	0x04, 0x17
        /*004a*/ 	.short	(.L_17 - .L_16)
.L_16:
        /*004c*/ 	.word	0x00000000
        /*0050*/ 	.short	0x0001
        /*0052*/ 	.short	0x0008
        /*0054*/ 	.byte	0x00, 0xf5, 0x21, 0x00


	//----- nvinfo : EIATTR_KPARAM_INFO
	.align		4
.L_17:
        /*0058*/ 	.byte	0x04, 0x17
        /*005a*/ 	.short	(.L_19 - .L_18)
.L_18:
        /*005c*/ 	.word	0x00000000
        /*0060*/ 	.short	0x0000
        /*0062*/ 	.short	0x0000
        /*0064*/ 	.byte	0x00, 0xf5, 0x21, 0x00


	//----- nvinfo : EIATTR_SPARSE_MMA_MASK
	.align		4
.L_19:
        /*0068*/ 	.byte	0x03, 0x50
        /*006a*/ 	.short	0x0000


	//----- nvinfo : EIATTR_MAXREG_COUNT
	.align		4
        /*006c*/ 	.byte	0x03, 0x1b
        /*006e*/ 	.short	0x00ff


	//----- nvinfo : EIATTR_MERCURY_ISA_VERSION
	.align		4
        /*0070*/ 	.byte	0x03, 0x5f
        /*0072*/ 	.short	0x0101


	//----- nvinfo : EIATTR_VRC_CTA_INIT_COUNT
	.align		4
        /*0074*/ 	.byte	0x02, 0x4a
	.zero		1
	.zero		1


	//----- nvinfo : EIATTR_EXIT_INSTR_OFFSETS
	.align		4
        /*0078*/ 	.byte	0x04, 0x1c
        /*007a*/ 	.short	(.L_21 - .L_20)


	//   ....[0]....
.L_20:
        /*007c*/ 	.word	0x00000f50


	//----- nvinfo : EIATTR_CBANK_PARAM_SIZE
	.align		4
.L_21:
        /*0080*/ 	.byte	0x03, 0x19
        /*0082*/ 	.short	0x0030


	//----- nvinfo : EIATTR_PARAM_CBANK
	.align		4
        /*0084*/ 	.byte	0x04, 0x0a
        /*0086*/ 	.short	(.L_23 - .L_22)
	.align		4
.L_22:
        /*0088*/ 	.word	index@(.nv.constant0._Z10Matrix_MulPxS_S_xxx)
        /*008c*/ 	.short	0x0380
        /*008e*/ 	.short	0x0030


	//----- nvinfo : EIATTR_SW_WAR
	.align		4
.L_23:
        /*0090*/ 	.byte	0x04, 0x36
        /*0092*/ 	.short	(.L_25 - .L_24)
.L_24:
        /*0094*/ 	.word	0x00000008
.L_25:


//--------------------- .nv.callgraph             --------------------------
	.section	.nv.callgraph,"",@"SHT_CUDA_CALLGRAPH"
	.align	4
	.sectionentsize	8
	.align		4
        /*0000*/ 	.word	0x00000000
	.align		4
        /*0004*/ 	.word	0xffffffff
	.align		4
        /*0008*/ 	.word	0x00000000
	.align		4
        /*000c*/ 	.word	0xfffffffe
	.align		4
        /*0010*/ 	.word	0x00000000
	.align		4
        /*0014*/ 	.word	0xfffffffd
	.align		4
        /*0018*/ 	.word	0x00000000
	.align		4
        /*001c*/ 	.word	0xfffffffc


//--------------------- .text._Z10Matrix_MulPxS_S_xxx --------------------------
	.section	.text._Z10Matrix_MulPxS_S_xxx,"ax",@progbits
	.align	128
        .global         _Z10Matrix_MulPxS_S_xxx
        .type           _Z10Matrix_MulPxS_S_xxx,@function
        .size           _Z10Matrix_MulPxS_S_xxx,(.L_x_6 - _Z10Matrix_MulPxS_S_xxx)
        .other          _Z10Matrix_MulPxS_S_xxx,@"STO_CUDA_ENTRY STV_DEFAULT"
_Z10Matrix_MulPxS_S_xxx:
.text._Z10Matrix_MulPxS_S_xxx:
[----:B------:R-:W-:Y:S01]  /*0000*/  LDC R1, c[0x0][0x37c] ;  /* 0x0000df00ff017b82 */ /* 0x000fe20000000800 */
[----:B------:R-:W0:Y:S01]  /*0010*/  LDCU.64 UR12, c[0x0][0x3a0] ;  /* 0x00007400ff0c77ac */ /* 0x000e220008000a00 */
[----:B------:R-:W1:Y:S06]  /*0020*/  S2R R3, SR_TID.Y ;  /* 0x0000000000037919 */ /* 0x000e6c0000002200 */
[----:B------:R-:W1:Y:S01]  /*0030*/  LDC R0, c[0x0][0x364] ;  /* 0x0000d900ff007b82 */ /* 0x000e620000000800 */
[----:B------:R-:W-:Y:S02]  /*0040*/  HFMA2 R2, -RZ, RZ, 0, 0 ;  /* 0x00000000ff027431 */ /* 0x000fe400000001ff */
[----:B------:R-:W-:Y:S01]  /*0050*/  IMAD.MOV.U32 R29, RZ, RZ, RZ ;  /* 0x000000ffff1d7224 */ /* 0x000fe200078e00ff */
[----:B------:R-:W2:Y:S01]  /*0060*/  S2R R7, SR_TID.X ;  /* 0x0000000000077919 */ /* 0x000ea20000002100 */
[----:B------:R-:W3:Y:S03]  /*0070*/  LDCU.64 UR6, c[0x0][0x358] ;  /* 0x00006b00ff0677ac */ /* 0x000ee60008000a00 */
[----:B------:R-:W1:Y:S08]  /*0080*/  S2UR UR4, SR_CTAID.Y ;  /* 0x00000000000479c3 */ /* 0x000e700000002600 */
[----:B------:R-:W2:Y:S01]  /*0090*/  S2UR UR5, SR_CTAID.X ;  /* 0x00000000000579c3 */ /* 0x000ea20000002500 */
[----:B0-----:R-:W-:-:S04]  /*00a0*/  UISETP.GE.U32.AND UP0, UPT, UR12, 0x1, UPT ;  /* 0x000000010c00788c */ /* 0x001fc8000bf06070 */
[----:B------:R-:W-:-:S03]  /*00b0*/  UISETP.GE.AND.EX UP0, UPT, UR13, URZ, UPT, UP0 ;  /* 0x000000ff0d00728c */ /* 0x000fc6000bf06300 */
[----:B------:R-:W2:Y:S01]  /*00c0*/  LDC R6, c[0x0][0x360] ;  /* 0x0000d800ff067b82 */ /* 0x000ea20000000800 */
[----:B-1----:R-:W-:Y:S02]  /*00d0*/  IMAD R0, R0, UR4, R3 ;  /* 0x0000000400007c24 */ /* 0x002fe4000f8e0203 */
[----:B--2---:R-:W-:-:S03]  /*00e0*/  IMAD R6, R6, UR5, R7 ;  /* 0x0000000506067c24 */ /* 0x004fc6000f8e0207 */
[----:B---3--:R-:W-:Y:S05]  /*00f0*/  BRA.U !UP0, `(.L_x_0) ;  /* 0x0000000d08707547 */ /* 0x008fea000b800000 */
[----:B------:R-:W-:Y:S02]  /*0100*/  UISETP.GE.U32.AND UP1, UPT, UR12, 0x8, UPT ;  /* 0x000000080c00788c */ /* 0x000fe4000bf26070 */
[C---:B------:R-:W-:Y:S01]  /*0110*/  IMAD.WIDE.U32 R4, R0.reuse, UR12, RZ ;  /* 0x0000000c00047c25 */ /* 0x040fe2000f8e00ff */
[----:B------:R-:W-:Y:S01]  /*0120*/  ULOP3.LUT UR11, UR12, 0x7, URZ, 0xc0, !UPT ;  /* 0x000000070c0b7892 */ /* 0x000fe2000f8ec0ff */
[----:B------:R-:W-:Y:S01]  /*0130*/  CS2R R2, SRZ ;  /* 0x0000000000027805 */ /* 0x000fe2000001ff00 */
[----:B------:R-:W-:Y:S01]  /*0140*/  UISETP.GE.U32.AND.EX UP1, UPT, UR13, URZ, UPT, UP1 ;  /* 0x000000ff0d00728c */ /* 0x000fe2000bf26110 */
[----:B------:R-:W-:Y:S01]  /*0150*/  MOV R26, RZ ;  /* 0x000000ff001a7202 */ /* 0x000fe20000000f00 */
[----:B------:R-:W-:Y:S01]  /*0160*/  UISETP.NE.U32.AND UP0, UPT, UR11, URZ, UPT ;  /* 0x000000ff0b00728c */ /* 0x000fe2000bf05070 */
[----:B------:R-:W-:Y:S02]  /*0170*/  IMAD.MOV.U32 R29, RZ, RZ, RZ ;  /* 0x000000ffff1d7224 */ /* 0x000fe400078e00ff */
[----:B------:R-:W-:Y:S01]  /*0180*/  IMAD R27, R0, UR13, R5 ;  /* 0x0000000d001b7c24 */ /* 0x000fe2000f8e0205 */
[----:B------:R-:W-:-:S03]  /*0190*/  UISETP.NE.AND.EX UP0, UPT, URZ, URZ, UPT, UP0 ;  /* 0x000000ffff00728c */ /* 0x000fc6000bf05300 */
[----:B------:R-:W-:Y:S08]  /*01a0*/  BRA.U !UP1, `(.L_x_1) ;  /* 0x00000005096c7547 */ /* 0x000ff0000b800000 */
[----:B------:R-:W0:Y:S01]  /*01b0*/  LDCU.128 UR16, c[0x0][0x380] ;  /* 0x00007000ff1077ac */ /* 0x000e220008000c00 */
[----:B------:R-:W-:Y:S01]  /*01c0*/  MOV R2, RZ ;  /* 0x000000ff00027202 */ /* 0x000fe20000000f00 */
[----:B------:R-:W-:Y:S01]  /*01d0*/  IMAD.MOV.U32 R29, RZ, RZ, RZ ;  /* 0x000000ffff1d7224 */ /* 0x000fe200078e00ff */
[----:B------:R-:W-:Y:S02]  /*01e0*/  ULOP3.LUT UR9, UR12, 0xfffffff8, URZ, 0xc0, !UPT ;  /* 0xfffffff80c097892 */ /* 0x000fe4000f8ec0ff */
[----:B------:R-:W-:Y:S02]  /*01f0*/  ULOP3.LUT UR10, UR13, 0x7fffffff, URZ, 0xc0, !UPT ;  /* 0x7fffffff0d0a7892 */ /* 0x000fe4000f8ec0ff */
[----:B------:R-:W-:Y:S02]  /*0200*/  USHF.L.U64.HI UR8, UR12, 0x3, UR13 ;  /* 0x000000030c087899 */ /* 0x000fe4000801020d */
[----:B------:R-:W-:Y:S01]  /*0210*/  MOV R3, UR9 ;  /* 0x0000000900037c02 */ /* 0x000fe20008000f00 */
[----:B------:R-:W-:Y:S01]  /*0220*/  USHF.L.U32 UR5, UR12, 0x3, URZ ;  /* 0x000000030c057899 */ /* 0x000fe200080006ff */
[----:B------:R-:W-:Y:S01]  /*0230*/  IMAD.U32 R26, RZ, RZ, UR10 ;  /* 0x0000000aff1a7e24 */ /* 0x000fe2000f8e00ff */
[----:B------:R-:W-:Y:S01]  /*0240*/  USHF.L.U64.HI UR4, UR12, 0x6, UR13 ;  /* 0x000000060c047899 */ /* 0x000fe2000801020d */
[----:B0-----:R-:W-:-:S02]  /*0250*/  LEA R8, P0, R6, UR18, 0x3 ;  /* 0x0000001206087c11 */ /* 0x001fc4000f8018ff */
[----:B------:R-:W-:Y:S02]  /*0260*/  LEA R10, P1, R4, UR16, 0x3 ;  /* 0x00000010040a7c11 */ /* 0x000fe4000f8218ff */
[----:B------:R-:W-:Y:S02]  /*0270*/  LEA.HI.X R9, R6, UR19, RZ, 0x3, P0 ;  /* 0x0000001306097c11 */ /* 0x000fe400080f1cff */
[----:B------:R-:W-:Y:S02]  /*0280*/  LEA.HI.X R11, R4, UR17, R27, 0x3, P1 ;  /* 0x00000011040b7c11 */ /* 0x000fe400088f1c1b */
[----:B------:R-:W-:-:S04]  /*0290*/  IADD3 R10, P0, PT, R10, 0x20, RZ ;  /* 0x000000200a0a7810 */ /* 0x000fc80007f1e0ff */
[----:B------:R-:W-:-:S09]  /*02a0*/  IADD3.X R11, PT, PT, RZ, R11, RZ, P0, !PT ;  /* 0x0000000bff0b7210 */ /* 0x000fd200007fe4ff */
.L_x_2:
[----:B------:R-:W2:Y:S04]  /*02b0*/  LDG.E.64 R18, desc[UR6][R8.64] ;  /* 0x0000000608127981 */ /* 0x000ea8000c1e1b00 */
[----:B------:R-:W2:Y:S01]  /*02c0*/  LDG.E.64 R22, desc[UR6][R10.64+-0x20] ;  /* 0xffffe0060a167981 */ /* 0x000ea2000c1e1b00 */
[----:B------:R-:W-:-:S03]  /*02d0*/  IADD3 R24, P0, PT, R8, UR5, RZ ;  /* 0x0000000508187c10 */ /* 0x000fc6000ff1e0ff */
[----:B------:R-:W3:Y:S01]  /*02e0*/  LDG.E.64 R12, desc[UR6][R10.64+-0x18] ;  /* 0xffffe8060a0c7981 */ /* 0x000ee2000c1e1b00 */
[----:B------:R-:W-:-:S05]  /*02f0*/  IADD3.X R25, PT, PT, R9, UR8, RZ, P0, !PT ;  /* 0x0000000809197c10 */ /* 0x000fca00087fe4ff */
[----:B------:R0:W3:Y:S01]  /*0300*/  LDG.E.64 R14, desc[UR6][R24.64] ;  /* 0x00000006180e7981 */ /* 0x0000e2000c1e1b00 */
[----:B------:R-:W-:Y:S01]  /*0310*/  IADD3 R16, P0, PT, R24, UR5, RZ ;  /* 0x0000000518107c10 */ /* 0x000fe2000ff1e0ff */
[----:B------:R-:W-:-:S03]  /*0320*/  IMAD.MOV.U32 R28, RZ, RZ, R2 ;  /* 0x000000ffff1c7224 */ /* 0x000fc600078e0002 */
[----:B------:R-:W-:Y:S01]  /*0330*/  IADD3.X R17, PT, PT, R25, UR8, RZ, P0, !PT ;  /* 0x0000000819117c10 */ /* 0x000fe200087fe4ff */
[----:B--2---:R-:W-:Y:S02]  /*0340*/  IMAD R19, R19, R22, RZ ;  /* 0x0000001613137224 */ /* 0x004fe400078e02ff */
[----:B------:R-:W-:-:S04]  /*0350*/  IMAD.WIDE.U32 R20, R22, R18, R28 ;  /* 0x0000001216147225 */ /* 0x000fc800078e001c */
[----:B------:R-:W-:Y:S02]  /*0360*/  IMAD R29, R23, R18, R19 ;  /* 0x00000012171d7224 */ /* 0x000fe400078e0213 */
[----:B------:R-:W2:Y:S04]  /*0370*/  LDG.E.64 R18, desc[UR6][R10.64+-0x10] ;  /* 0xfffff0060a127981 */ /* 0x000ea8000c1e1b00 */
[----:B------:R1:W2:Y:S01]  /*0380*/  LDG.E.64 R22, desc[UR6][R16.64] ;  /* 0x0000000610167981 */ /* 0x0002a2000c1e1b00 */
[----:B0-----:R-:W-:Y:S02]  /*0390*/  IADD3 R24, P0, PT, R16, UR5, RZ ;  /* 0x0000000510187c10 */ /* 0x001fe4000ff1e0ff */
[----:B------:R-:W-:Y:S01]  /*03a0*/  IADD3 R21, PT, PT, R21, R29, RZ ;  /* 0x0000001d15157210 */ /* 0x000fe20007ffe0ff */
[----:B---3--:R-:W-:Y:S01]  /*03b0*/  IMAD R29, R15, R12, RZ ;  /* 0x0000000c0f1d7224 */ /* 0x008fe200078e02ff */
[----:B------:R-:W-:-:S03]  /*03c0*/  IADD3.X R25, PT, PT, R17, UR8, RZ, P0, !PT ;  /* 0x0000000811197c10 */ /* 0x000fc600087fe4ff */
[-C--:B------:R-:W-:Y:S02]  /*03d0*/  IMAD R29, R13, R14.reuse, R29 ;  /* 0x0000000e0d1d7224 */ /* 0x080fe400078e021d */
[----:B------:R-:W-:Y:S02]  /*03e0*/  IMAD.WIDE.U32 R12, R12, R14, R20 ;  /* 0x0000000e0c0c7225 */ /* 0x000fe400078e0014 */
[----:B------:R-:W3:Y:S04]  /*03f0*/  LDG.E.64 R20, desc[UR6][R10.64+-0x8] ;  /* 0xfffff8060a147981 */ /* 0x000ee8000c1e1b00 */
[----:B------:R0:W3:Y:S01]  /*0400*/  LDG.E.64 R14, desc[UR6][R24.64] ;  /* 0x00000006180e7981 */ /* 0x0000e2000c1e1b00 */
[----:B-1----:R-:W-:Y:S01]  /*0410*/  IADD3 R16, P0, PT, R24, UR5, RZ ;  /* 0x0000000518107c10 */ /* 0x002fe2000ff1e0ff */
[----:B------:R-:W-:-:S03]  /*0420*/  IMAD.IADD R13, R13, 0x1, R29 ;  /* 0x000000010d0d7824 */ /* 0x000fc600078e021d */
[----:B------:R-:W-:Y:S01]  /*0430*/  IADD3.X R17, PT, PT, R25, UR8, RZ, P0, !PT ;  /* 0x0000000819117c10 */ /* 0x000fe200087fe4ff */
[----:B--2---:R-:W-:Y:S02]  /*0440*/  IMAD R23, R23, R18, RZ ;  /* 0x0000001217177224 */ /* 0x004fe400078e02ff */
[-C--:B------:R-:W-:Y:S02]  /*0450*/  IMAD.WIDE.U32 R28, R18, R22.reuse, R12 ;  /* 0x00000016121c7225 */ /* 0x080fe400078e000c */
[----:B------:R1:W2:Y:S02]  /*0460*/  LDG.E.64 R12, desc[UR6][R16.64] ;  /* 0x00000006100c7981 */ /* 0x0002a4000c1e1b00 */
[----:B------:R-:W-:Y:S02]  /*0470*/  IMAD R19, R19, R22, R23 ;  /* 0x0000001613137224 */ /* 0x000fe400078e0217 */
[----:B------:R-:W2:Y:S01]  /*0480*/  LDG.E.64 R22, desc[UR6][R10.64] ;  /* 0x000000060a167981 */ /* 0x000ea2000c1e1b00 */
[----:B------:R-:W-:-:S02]  /*0490*/  IMAD.MOV.U32 R18, RZ, RZ, R28 ;  /* 0x000000ffff127224 */ /* 0x000fc400078e001c */
[----:B------:R-:W-:Y:S02]  /*04a0*/  IADD3 R19, PT, PT, R29, R19, RZ ;  /* 0x000000131d137210 */ /* 0x000fe40007ffe0ff */
[----:B0-----:R-:W-:Y:S01]  /*04b0*/  IADD3 R24, P0, PT, R16, UR5, RZ ;  /* 0x0000000510187c10 */ /* 0x001fe2000ff1e0ff */
[----:B------:R-:W4:Y:S01]  /*04c0*/  LDG.E.64 R28, desc[UR6][R10.64+0x10] ;  /* 0x000010060a1c7981 */ /* 0x000f22000c1e1b00 */
[----:B---3--:R-:W-:Y:S02]  /*04d0*/  IMAD R15, R15, R20, RZ ;  /* 0x000000140f0f7224 */ /* 0x008fe400078e02ff */
[----:B------:R-:W-:Y:S02]  /*04e0*/  IADD3.X R25, PT, PT, R17, UR8, RZ, P0, !PT ;  /* 0x0000000811197c10 */ /* 0x000fe400087fe4ff */
[-C--:B------:R-:W-:Y:S02]  /*04f0*/  IMAD R21, R21, R14.reuse, R15 ;  /* 0x0000000e15157224 */ /* 0x080fe400078e020f */
[----:B------:R-:W-:Y:S01]  /*0500*/  IMAD.WIDE.U32 R14, R20, R14, R18 ;  /* 0x0000000e140e7225 */ /* 0x000fe200078e0012 */
[----:B-1----:R-:W-:Y:S01]  /*0510*/  IADD3 R16, P0, PT, R24, UR5, RZ ;  /* 0x0000000518107c10 */ /* 0x002fe2000ff1e0ff */
[----:B------:R-:W3:Y:S03]  /*0520*/  LDG.E.64 R18, desc[UR6][R10.64+0x8] ;  /* 0x000008060a127981 */ /* 0x000ee6000c1e1b00 */
[----:B------:R-:W-:-:S02]  /*0530*/  IADD3 R15, PT, PT, R15, R21, RZ ;  /* 0x000000150f0f7210 */ /* 0x000fc40007ffe0ff */
[----:B------:R0:W3:Y:S01]  /*0540*/  LDG.E.64 R20, desc[UR6][R24.64] ;  /* 0x0000000618147981 */ /* 0x0000e2000c1e1b00 */
[----:B------:R-:W-:Y:S02]  /*0550*/  IADD3.X R17, PT, PT, R25, UR8, RZ, P0, !PT ;  /* 0x0000000819117c10 */ /* 0x000fe400087fe4ff */
[----:B0-----:R-:W-:-:S04]  /*0560*/  IADD3 R24, P0, PT, R16, UR5, RZ ;  /* 0x0000000510187c10 */ /* 0x001fc8000ff1e0ff */
[----:B------:R-:W-:-:S06]  /*0570*/  IADD3.X R25, PT, PT, R17, UR8, RZ, P0, !PT ;  /* 0x0000000811197c10 */ /* 0x000fcc00087fe4ff */
[----:B------:R-:W5:Y:S01]  /*0580*/  LDG.E.64 R24, desc[UR6][R24.64] ;  /* 0x0000000618187981 */ /* 0x000f62000c1e1b00 */
[----:B--2---:R-:W-:-:S04]  /*0590*/  IMAD R13, R13, R22, RZ ;  /* 0x000000160d0d7224 */ /* 0x004fc800078e02ff */
[-C--:B------:R-:W-:Y:S02]  /*05a0*/  IMAD R23, R23, R12.reuse, R13 ;  /* 0x0000000c17177224 */ /* 0x080fe400078e020d */
[----:B------:R-:W-:Y:S02]  /*05b0*/  IMAD.WIDE.U32 R12, R22, R12, R14 ;  /* 0x0000000c160c7225 */ /* 0x000fe400078e000e */
[----:B------:R-:W4:Y:S04]  /*05c0*/  LDG.E.64 R14, desc[UR6][R16.64] ;  /* 0x00000006100e7981 */ /* 0x000f28000c1e1b00 */
[----:B------:R0:W5:Y:S01]  /*05d0*/  LDG.E.64 R16, desc[UR6][R10.64+0x18] ;  /* 0x000018060a107981 */ /* 0x000162000c1e1b00 */
[----:B------:R-:W-:Y:S02]  /*05e0*/  IMAD.IADD R13, R13, 0x1, R23 ;  /* 0x000000010d0d7824 */ /* 0x000fe400078e0217 */
[----:B---3--:R-:W-:-:S02]  /*05f0*/  IMAD R21, R21, R18, RZ ;  /* 0x0000001215157224 */ /* 0x008fc400078e02ff */
[----:B------:R-:W-:-:S04]  /*0600*/  IMAD.WIDE.U32 R12, R18, R20, R12 ;  /* 0x00000014120c7225 */ /* 0x000fc800078e000c */
[----:B------:R-:W-:Y:S01]  /*0610*/  IMAD R21, R19, R20, R21 ;  /* 0x0000001413157224 */ /* 0x000fe200078e0215 */
[----:B------:R-:W-:-:S04]  /*0620*/  UIADD3 UR9, UP1, UPT, UR9, -0x8, URZ ;  /* 0xfffffff809097890 */ /* 0x000fc8000ff3e0ff */
[----:B------:R-:W-:Y:S01]  /*0630*/  IADD3 R13, PT, PT, R13, R21, RZ ;  /* 0x000000150d0d7210 */ /* 0x000fe20007ffe0ff */
[----:B------:R-:W-:Y:S02]  /*0640*/  UIADD3.X UR10, UPT, UPT, UR10, -0x1, URZ, UP1, !UPT ;  /* 0xffffffff0a0a7890 */ /* 0x000fe40008ffe4ff */
[----:B------:R-:W-:Y:S01]  /*0650*/  UISETP.NE.U32.AND UP1, UPT, UR9, URZ, UPT ;  /* 0x000000ff0900728c */ /* 0x000fe2000bf25070 */
[----:B------:R-:W-:-:S03]  /*0660*/  MOV R19, UR12 ;  /* 0x0000000c00137c02 */ /* 0x000fc60008000f00 */
[----:B------:R-:W-:Y:S01]  /*0670*/  UISETP.NE.AND.EX UP1, UPT, UR10, URZ, UPT, UP1 ;  /* 0x000000ff0a00728c */ /* 0x000fe2000bf25310 */
[----:B0-----:R-:W-:Y:S02]  /*0680*/  IADD3 R10, P1, PT, R10, 0x40, RZ ;  /* 0x000000400a0a7810 */ /* 0x001fe40007f3e0ff */
[----:B------:R-:W-:-:S03]  /*0690*/  LEA R8, P0, R19, R8, 0x6 ;  /* 0x0000000813087211 */ /* 0x000fc600078030ff */
[----:B------:R-:W-:Y:S01]  /*06a0*/  IMAD.X R11, RZ, RZ, R11, P1 ;  /* 0x000000ffff0b7224 */ /* 0x000fe200008e060b */
[----:B------:R-:W-:Y:S01]  /*06b0*/  IADD3.X R9, PT, PT, R9, UR4, RZ, P0, !PT ;  /* 0x0000000409097c10 */ /* 0x000fe200087fe4ff */
[----:B----4-:R-:W-:Y:S02]  /*06c0*/  IMAD R15, R15, R28, RZ ;  /* 0x0000001c0f0f7224 */ /* 0x010fe400078e02ff */
[----:B------:R-:W-:-:S04]  /*06d0*/  IMAD.WIDE.U32 R12, R28, R14, R12 ;  /* 0x0000000e1c0c7225 */ /* 0x000fc800078e000c */
[----:B------:R-:W-:-:S04]  /*06e0*/  IMAD R15, R29, R14, R15 ;  /* 0x0000000e1d0f7224 */ /* 0x000fc800078e020f */
[----:B------:R-:W-:Y:S02]  /*06f0*/  IMAD.IADD R13, R13, 0x1, R15 ;  /* 0x000000010d0d7824 */ /* 0x000fe400078e020f */
[----:B-----5:R-:W-:Y:S02]  /*0700*/  IMAD R15, R25, R16, RZ ;  /* 0x00000010190f7224 */ /* 0x020fe400078e02ff */
[----:B------:R-:W-:-:S04]  /*0710*/  IMAD.WIDE.U32 R12, R16, R24, R12 ;  /* 0x00000018100c7225 */ /* 0x000fc800078e000c */
[----:B------:R-:W-:Y:S02]  /*0720*/  IMAD R15, R17, R24, R15 ;  /* 0x00000018110f7224 */ /* 0x000fe400078e020f */
[----:B------:R-:W-:-:S03]  /*0730*/  IMAD.MOV.U32 R2, RZ, RZ, R12 ;  /* 0x000000ffff027224 */ /* 0x000fc600078e000c */
[----:B------:R-:W-:Y:S01]  /*0740*/  IADD3 R29, PT, PT, R13, R15, RZ ;  /* 0x0000000f0d1d7210 */ /* 0x000fe20007ffe0ff */
[----:B------:R-:W-:Y:S06]  /*0750*/  BRA.U UP1, `(.L_x_2) ;  /* 0xfffffff901d47547 */ /* 0x000fec000b83ffff */
.L_x_1:
[----:B------:R-:W-:Y:S05]  /*0760*/  BRA.U !UP0, `(.L_x_0) ;  /* 0x0000000508d47547 */ /* 0x000fea000b800000 */
[----:B------:R-:W-:Y:S02]  /*0770*/  UISETP.GE.U32.AND UP1, UPT, UR11, 0x4, UPT ;  /* 0x000000040b00788c */ /* 0x000fe4000bf26070 */
[----:B------:R-:W-:Y:S02]  /*0780*/  ULOP3.LUT UR5, UR12, 0x3, URZ, 0xc0, !UPT ;  /* 0x000000030c057892 */ /* 0x000fe4000f8ec0ff */
[----:B------:R-:W-:Y:S02]  /*0790*/  UISETP.GE.U32.AND.EX UP1, UPT, URZ, URZ, UPT, UP1 ;  /* 0x000000ffff00728c */ /* 0x000fe4000bf26110 */
[----:B------:R-:W-:-:S04]  /*07a0*/  UISETP.NE.U32.AND UP0, UPT, UR5, URZ, UPT ;  /* 0x000000ff0500728c */ /* 0x000fc8000bf05070 */
[----:B------:R-:W-:-:S03]  /*07b0*/  UISETP.NE.AND.EX UP0, UPT, URZ, URZ, UPT, UP0 ;  /* 0x000000ffff00728c */ /* 0x000fc6000bf05300 */
[----:B------:R-:W-:Y:S08]  /*07c0*/  BRA.U !UP1, `(.L_x_3) ;  /* 0x0000000109c47547 */ /* 0x000ff0000b800000 */
[----:B------:R-:W0:Y:S01]  /*07d0*/  LDCU.128 UR16, c[0x0][0x380] ;  /* 0x00007000ff1077ac */ /* 0x000e220008000c00 */
[----:B------:R-:W-:Y:S02]  /*07e0*/  HFMA2 R7, -RZ, RZ, 0, 0 ;  /* 0x00000000ff077431 */ /* 0x000fe400000001ff */
[C---:B------:R-:W-:Y:S01]  /*07f0*/  IMAD R8, R26.reuse, UR12, RZ ;  /* 0x0000000c1a087c24 */ /* 0x040fe2000f8e02ff */
[C---:B------:R-:W-:Y:S01]  /*0800*/  IADD3 R9, P1, PT, R3.reuse, R4, RZ ;  /* 0x0000000403097210 */ /* 0x040fe20007f3e0ff */
[----:B------:R-:W-:Y:S02]  /*0810*/  UIMAD.WIDE.U32 UR8, UR12, 0x8, URZ ;  /* 0x000000080c0878a5 */ /* 0x000fe4000f8e00ff */
[C---:B------:R-:W-:Y:S01]  /*0820*/  IMAD R13, R3.reuse, UR13, R8 ;  /* 0x0000000d030d7c24 */ /* 0x040fe2000f8e0208 */
[----:B------:R-:W-:Y:S01]  /*0830*/  USHF.L.U32 UR4, UR13, 0x3, URZ ;  /* 0x000000030d047899 */ /* 0x000fe200080006ff */
[----:B------:R-:W-:Y:S02]  /*0840*/  IMAD.X R12, R26, 0x1, R27, P1 ;  /* 0x000000011a0c7824 */ /* 0x000fe400008e061b */
[----:B------:R-:W-:Y:S01]  /*0850*/  IMAD.WIDE.U32 R10, R3, UR12, R6 ;  /* 0x0000000c030a7c25 */ /* 0x000fe2000f8e0006 */
[----:B------:R-:W-:-:S04]  /*0860*/  UIADD3 UR4, UPT, UPT, UR9, UR4, URZ ;  /* 0x0000000409047290 */ /* 0x000fc8000fffe0ff */
[----:B------:R-:W-:Y:S02]  /*0870*/  IADD3 R11, PT, PT, R11, R13, RZ ;  /* 0x0000000d0b0b7210 */ /* 0x000fe40007ffe0ff */
[C---:B0-----:R-:W-:Y:S02]  /*0880*/  LEA R8, P0, R9.reuse, UR16, 0x3 ;  /* 0x0000001009087c11 */ /* 0x041fe4000f8018ff */
[C---:B------:R-:W-:Y:S02]  /*0890*/  LEA R14, P1, R10.reuse, UR18, 0x3 ;  /* 0x000000120a0e7c11 */ /* 0x040fe4000f8218ff */
[----:B------:R-:W-:Y:S02]  /*08a0*/  LEA.HI.X R9, R9, UR17, R12, 0x3, P0 ;  /* 0x0000001109097c11 */ /* 0x000fe400080f1c0c */
[----:B------:R-:W-:Y:S02]  /*08b0*/  LEA.HI.X R15, R10, UR19, R11, 0x3, P1 ;  /* 0x000000130a0f7c11 */ /* 0x000fe400088f1c0b */
[----:B------:R-:W-:Y:S01]  /*08c0*/  IADD3 R22, P0, PT, R14, UR8, RZ ;  /* 0x000000080e167c10 */ /* 0x000fe2000ff1e0ff */
[----:B------:R-:W2:Y:S04]  /*08d0*/  LDG.E.64 R10, desc[UR6][R8.64] ;  /* 0x00000006080a7981 */ /* 0x000ea8000c1e1b00 */
[----:B------:R-:W2:Y:S01]  /*08e0*/  LDG.E.64 R12, desc[UR6][R14.64] ;  /* 0x000000060e0c7981 */ /* 0x000ea2000c1e1b00 */
[----:B------:R-:W-:-:S02]  /*08f0*/  IADD3.X R23, PT, PT, R15, UR4, RZ, P0, !PT ;  /* 0x000000040f177c10 */ /* 0x000fc400087fe4ff */
[----:B------:R-:W-:Y:S01]  /*0900*/  IADD3 R18, P0, PT, R22, UR8, RZ ;  /* 0x0000000816127c10 */ /* 0x000fe2000ff1e0ff */
[----:B------:R-:W3:Y:S04]  /*0910*/  LDG.E.64 R24, desc[UR6][R8.64+0x10] ;  /* 0x0000100608187981 */ /* 0x000ee8000c1e1b00 */
[----:B------:R-:W4:Y:S04]  /*0920*/  LDG.E.64 R16, desc[UR6][R22.64] ;  /* 0x0000000616107981 */ /* 0x000f28000c1e1b00 */
[----:B------:R-:W4:Y:S01]  /*0930*/  LDG.E.64 R14, desc[UR6][R8.64+0x8] ;  /* 0x00000806080e7981 */ /* 0x000f22000c1e1b00 */
[----:B------:R-:W-:-:S02]  /*0940*/  IADD3.X R19, PT, PT, R23, UR4, RZ, P0, !PT ;  /* 0x0000000417137c10 */ /* 0x000fc400087fe4ff */
[----:B------:R-:W-:-:S03]  /*0950*/  IADD3 R20, P0, PT, R18, UR8, RZ ;  /* 0x0000000812147c10 */ /* 0x000fc6000ff1e0ff */
[----:B------:R-:W3:Y:S01]  /*0960*/  LDG.E.64 R22, desc[UR6][R18.64] ;  /* 0x0000000612167981 */ /* 0x000ee2000c1e1b00 */
[----:B------:R-:W-:-:S06]  /*0970*/  IADD3.X R21, PT, PT, R19, UR4, RZ, P0, !PT ;  /* 0x0000000413157c10 */ /* 0x000fcc00087fe4ff */
[----:B------:R-:W5:Y:S04]  /*0980*/  LDG.E.64 R20, desc[UR6][R20.64] ;  /* 0x0000000614147981 */ /* 0x000f68000c1e1b00 */
[----:B------:R3:W5:Y:S01]  /*0990*/  LDG.E.64 R18, desc[UR6][R8.64+0x18] ;  /* 0x0000180608127981 */ /* 0x000762000c1e1b00 */
[----:B------:R-:W-:Y:S02]  /*09a0*/  MOV R28, R2 ;  /* 0x00000002001c7202 */ /* 0x000fe40000000f00 */
[----:B------:R-:W-:-:S05]  /*09b0*/  IADD3 R3, P0, PT, R3, 0x4, RZ ;  /* 0x0000000403037810 */ /* 0x000fca0007f1e0ff */
[----:B------:R-:W-:Y:S02]  /*09c0*/  IMAD.X R26, RZ, RZ, R26, P0 ;  /* 0x000000ffff1a7224 */ /* 0x000fe400000e061a */
[----:B--2---:R-:W-:Y:S02]  /*09d0*/  IMAD R13, R13, R10, RZ ;  /* 0x0000000a0d0d7224 */ /* 0x004fe400078e02ff */
[----:B------:R-:W-:-:S04]  /*09e0*/  IMAD.WIDE.U32 R28, R10, R12, R28 ;  /* 0x0000000c0a1c7225 */ /* 0x000fc800078e001c */
[----:B------:R-:W-:-:S04]  /*09f0*/  IMAD R13, R11, R12, R13 ;  /* 0x0000000c0b0d7224 */ /* 0x000fc800078e020d */
[----:B------:R-:W-:Y:S02]  /*0a00*/  IMAD.IADD R29, R29, 0x1, R13 ;  /* 0x000000011d1d7824 */ /* 0x000fe400078e020d */
[----:B----4-:R-:W-:-:S04]  /*0a10*/  IMAD R11, R17, R14, RZ ;  /* 0x0000000e110b7224 */ /* 0x010fc800078e02ff */
[-C--:B------:R-:W-:Y:S02]  /*0a20*/  IMAD R11, R15, R16.reuse, R11 ;  /* 0x000000100f0b7224 */ /* 0x080fe400078e020b */
[----:B------:R-:W-:-:S04]  /*0a30*/  IMAD.WIDE.U32 R14, R14, R16, R28 ;  /* 0x000000100e0e7225 */ /* 0x000fc800078e001c */
[----:B---3--:R-:W-:Y:S01]  /*0a40*/  IMAD R9, R23, R24, RZ ;  /* 0x0000001817097224 */ /* 0x008fe200078e02ff */
[----:B------:R-:W-:-:S03]  /*0a50*/  IADD3 R15, PT, PT, R15, R11, RZ ;  /* 0x0000000b0f0f7210 */ /* 0x000fc60007ffe0ff */
[-C--:B------:R-:W-:Y:S02]  /*0a60*/  IMAD R9, R25, R22.reuse, R9 ;  /* 0x0000001619097224 */ /* 0x080fe400078e0209 */
[----:B------:R-:W-:-:S04]  /*0a70*/  IMAD.WIDE.U32 R22, R24, R22, R14 ;  /* 0x0000001618167225 */ /* 0x000fc800078e000e */
[----:B-----5:R-:W-:Y:S01]  /*0a80*/  IMAD R11, R21, R18, RZ ;  /* 0x00000012150b7224 */ /* 0x020fe200078e02ff */
[----:B------:R-:W-:-:S03]  /*0a90*/  IADD3 R23, PT, PT, R23, R9, RZ ;  /* 0x0000000917177210 */ /* 0x000fc60007ffe0ff */
[-C--:B------:R-:W-:Y:S02]  /*0aa0*/  IMAD R11, R19, R20.reuse, R11 ;  /* 0x00000014130b7224 */ /* 0x080fe400078e020b */
[----:B------:R-:W-:-:S05]  /*0ab0*/  IMAD.WIDE.U32 R18, R18, R20, R22 ;  /* 0x0000001412127225 */ /* 0x000fca00078e0016 */
[----:B------:R-:W-:Y:S02]  /*0ac0*/  IADD3 R29, PT, PT, R19, R11, RZ ;  /* 0x0000000b131d7210 */ /* 0x000fe40007ffe0ff */
[----:B------:R-:W-:-:S07]  /*0ad0*/  MOV R2, R18 ;  /* 0x0000001200027202 */ /* 0x000fce0000000f00 */
.L_x_3:
[----:B------:R-:W-:Y:S05]  /*0ae0*/  BRA.U !UP0, `(.L_x_0) ;  /* 0x0000000108f47547 */ /* 0x000fea000b800000 */
[----:B------:R-:W-:Y:S02]  /*0af0*/  UISETP.NE.U32.AND UP1, UPT, UR5, 0x1, UPT ;  /* 0x000000010500788c */ /* 0x000fe4000bf25070 */
[----:B------:R-:W-:Y:S02]  /*0b00*/  ULOP3.LUT UR4, UR12, 0x1, URZ, 0xc0, !UPT ;  /* 0x000000010c047892 */ /* 0x000fe4000f8ec0ff */
[----:B------:R-:W-:Y:S02]  /*0b10*/  UISETP.NE.AND.EX UP1, UPT, URZ, URZ, UPT, UP1 ;  /* 0x000000ffff00728c */ /* 0x000fe4000bf25310 */
[----:B------:R-:W-:-:S04]  /*0b20*/  UISETP.NE.U32.AND UP0, UPT, UR4, 0x1, UPT ;  /* 0x000000010400788c */ /* 0x000fc8000bf05070 */
[----:B------:R-:W-:-:S03]  /*0b30*/  UISETP.NE.U32.AND.EX UP0, UPT, URZ, URZ, UPT, UP0 ;  /* 0x000000ffff00728c */ /* 0x000fc6000bf05100 */
[----:B------:R-:W-:Y:S08]  /*0b40*/  BRA.U !UP1, `(.L_x_4) ;  /* 0x0000000109887547 */ /* 0x000ff0000b800000 */
[----:B------:R-:W0:Y:S01]  /*0b50*/  LDCU.128 UR8, c[0x0][0x380] ;  /* 0x00007000ff0877ac */ /* 0x000e220008000c00 */
[----:B------:R-:W-:Y:S02]  /*0b60*/  HFMA2 R9, -RZ, RZ, 0, 0 ;  /* 0x00000000ff097431 */ /* 0x000fe400000001ff */
[C---:B------:R-:W-:Y:S01]  /*0b70*/  IMAD R12, R26.reuse, UR12, RZ ;  /* 0x0000000c1a0c7c24 */ /* 0x040fe2000f8e02ff */
[C---:B------:R-:W-:Y:S01]  /*0b80*/  IADD3 R10, P1, PT, R3.reuse, R4, RZ ;  /* 0x00000004030a7210 */ /* 0x040fe20007f3e0ff */
[----:B------:R-:W-:Y:S01]  /*0b90*/  IMAD.MOV.U32 R8, RZ, RZ, R6 ;  /* 0x000000ffff087224 */ /* 0x000fe200078e0006 */
[----:B------:R-:W-:Y:S01]  /*0ba0*/  MOV R15, UR12 ;  /* 0x0000000c000f7c02 */ /* 0x000fe20008000f00 */
[C---:B------:R-:W-:Y:S01]  /*0bb0*/  IMAD R13, R3.reuse, UR13, R12 ;  /* 0x0000000d030d7c24 */ /* 0x040fe2000f8e020c */
[----:B------:R-:W-:Y:S01]  /*0bc0*/  IADD3.X R11, PT, PT, R26, R27, RZ, P1, !PT ;  /* 0x0000001b1a0b7210 */ /* 0x000fe20000ffe4ff */
[----:B------:R-:W-:Y:S02]  /*0bd0*/  IMAD.U32 R12, RZ, RZ, UR13 ;  /* 0x0000000dff0c7e24 */ /* 0x000fe4000f8e00ff */
[----:B------:R-:W-:-:S04]  /*0be0*/  IMAD.WIDE.U32 R8, R3, UR12, R8 ;  /* 0x0000000c03087c25 */ /* 0x000fc8000f8e0008 */
[----:B------:R-:W-:Y:S01]  /*0bf0*/  IMAD.IADD R13, R9, 0x1, R13 ;  /* 0x00000001090d7824 */ /* 0x000fe200078e020d */
[----:B0-----:R-:W-:Y:S02]  /*0c00*/  LEA R16, P0, R10, UR8, 0x3 ;  /* 0x000000080a107c11 */ /* 0x001fe4000f8018ff */
[----:B------:R-:W-:Y:S02]  /*0c10*/  LEA R18, P1, R8, UR10, 0x3 ;  /* 0x0000000a08127c11 */ /* 0x000fe4000f8218ff */
[----:B------:R-:W-:Y:S02]  /*0c20*/  LEA.HI.X R17, R10, UR9, R11, 0x3, P0 ;  /* 0x000000090a117c11 */ /* 0x000fe400080f1c0b */
[----:B------:R-:W-:Y:S02]  /*0c30*/  LEA.HI.X R19, R8, UR11, R13, 0x3, P1 ;  /* 0x0000000b08137c11 */ /* 0x000fe400088f1c0d */
[----:B------:R-:W-:Y:S01]  /*0c40*/  MOV R13, UR12 ;  /* 0x0000000c000d7c02 */ /* 0x000fe20008000f00 */
[----:B------:R-:W2:Y:S01]  /*0c50*/  LDG.E.64 R8, desc[UR6][R16.64] ;  /* 0x0000000610087981 */ /* 0x000ea2000c1e1b00 */
[----:B------:R-:W-:-:S03]  /*0c60*/  LEA R14, P0, R15, R18, 0x3 ;  /* 0x000000120f0e7211 */ /* 0x000fc600078018ff */
[----:B------:R-:W2:Y:S01]  /*0c70*/  LDG.E.64 R10, desc[UR6][R18.64] ;  /* 0x00000006120a7981 */ /* 0x000ea2000c1e1b00 */
[----:B------:R-:W-:-:S03]  /*0c80*/  LEA.HI.X R15, R13, R19, R12, 0x3, P0 ;  /* 0x000000130d0f7211 */ /* 0x000fc600000f1c0c */
[----:B------:R-:W3:Y:S04]  /*0c90*/  LDG.E.64 R12, desc[UR6][R16.64+0x8] ;  /* 0x00000806100c7981 */ /* 0x000ee8000c1e1b00 */
[----:B------:R-:W3:Y:S01]  /*0ca0*/  LDG.E.64 R14, desc[UR6][R14.64] ;  /* 0x000000060e0e7981 */ /* 0x000ee2000c1e1b00 */
[----:B------:R-:W-:Y:S02]  /*0cb0*/  MOV R28, R2 ;  /* 0x00000002001c7202 */ /* 0x000fe40000000f00 */
[----:B------:R-:W-:-:S05]  /*0cc0*/  IADD3 R3, P0, PT, R3, 0x2, RZ ;  /* 0x0000000203037810 */ /* 0x000fca0007f1e0ff */
[----:B------:R-:W-:Y:S02]  /*0cd0*/  IMAD.X R26, RZ, RZ, R26, P0 ;  /* 0x000000ffff1a7224 */ /* 0x000fe400000e061a */
[----:B--2---:R-:W-:Y:S02]  /*0ce0*/  IMAD R11, R11, R8, RZ ;  /* 0x000000080b0b7224 */ /* 0x004fe400078e02ff */
[----:B------:R-:W-:-:S04]  /*0cf0*/  IMAD.WIDE.U32 R20, R8, R10, R28 ;  /* 0x0000000a08147225 */ /* 0x000fc800078e001c */
[----:B------:R-:W-:Y:S02]  /*0d00*/  IMAD R11, R9, R10, R11 ;  /* 0x0000000a090b7224 */ /* 0x000fe400078e020b */
[----:B---3--:R-:W-:-:S03]  /*0d10*/  IMAD R9, R15, R12, RZ ;  /* 0x0000000c0f097224 */ /* 0x008fc600078e02ff */
[----:B------:R-:W-:Y:S01]  /*0d20*/  IADD3 R21, PT, PT, R21, R11, RZ ;  /* 0x0000000b15157210 */ /* 0x000fe20007ffe0ff */
[-C--:B------:R-:W-:Y:S02]  /*0d30*/  IMAD R9, R13, R14.reuse, R9 ;  /* 0x0000000e0d097224 */ /* 0x080fe400078e0209 */
[----:B------:R-:W-:-:S05]  /*0d40*/  IMAD.WIDE.U32 R12, R12, R14, R20 ;  /* 0x0000000e0c0c7225 */ /* 0x000fca00078e0014 */
[----:B------:R-:W-:Y:S02]  /*0d50*/  IADD3 R29, PT, PT, R13, R9, RZ ;  /* 0x000000090d1d7210 */ /* 0x000fe40007ffe0ff */
[----:B------:R-:W-:-:S07]  /*0d60*/  MOV R2, R12 ;  /* 0x0000000c00027202 */ /* 0x000fce0000000f00 */
.L_x_4:
[----:B------:R-:W-:Y:S05]  /*0d70*/  BRA.U UP0, `(.L_x_0) ;  /* 0x0000000100507547 */ /* 0x000fea000b800000 */
[----:B------:R-:W0:Y:S01]  /*0d80*/  LDCU.128 UR8, c[0x0][0x380] ;  /* 0x00007000ff0877ac */ /* 0x000e220008000c00 */
[----:B------:R-:W-:Y:S01]  /*0d90*/  HFMA2 R5, -RZ, RZ, 0, 0 ;  /* 0x00000000ff057431 */ /* 0x000fe200000001ff */
[C---:B------:R-:W-:Y:S01]  /*0da0*/  IADD3 R9, P0, PT, R3.reuse, R4, RZ ;  /* 0x0000000403097210 */ /* 0x040fe20007f1e0ff */
[----:B------:R-:W-:Y:S02]  /*0db0*/  IMAD.MOV.U32 R4, RZ, RZ, R6 ;  /* 0x000000ffff047224 */ /* 0x000fe400078e0006 */
[C---:B------:R-:W-:Y:S01]  /*0dc0*/  IMAD R8, R26.reuse, UR12, RZ ;  /* 0x0000000c1a087c24 */ /* 0x040fe2000f8e02ff */
[----:B------:R-:W-:Y:S01]  /*0dd0*/  IADD3.X R26, PT, PT, R26, R27, RZ, P0, !PT ;  /* 0x0000001b1a1a7210 */ /* 0x000fe200007fe4ff */
[----:B------:R-:W-:-:S04]  /*0de0*/  IMAD.WIDE.U32 R4, R3, UR12, R4 ;  /* 0x0000000c03047c25 */ /* 0x000fc8000f8e0004 */
[----:B------:R-:W-:Y:S01]  /*0df0*/  IMAD R3, R3, UR13, R8 ;  /* 0x0000000d03037c24 */ /* 0x000fe2000f8e0208 */
[----:B0-----:R-:W-:-:S03]  /*0e00*/  LEA R10, P0, R9, UR8, 0x3 ;  /* 0x00000008090a7c11 */ /* 0x001fc6000f8018ff */
[----:B------:R-:W-:Y:S01]  /*0e10*/  IMAD.IADD R3, R5, 0x1, R3 ;  /* 0x0000000105037824 */ /* 0x000fe200078e0203 */
[C---:B------:R-:W-:Y:S02]  /*0e20*/  LEA R8, P1, R4.reuse, UR10, 0x3 ;  /* 0x0000000a04087c11 */ /* 0x040fe4000f8218ff */
[----:B------:R-:W-:Y:S02]  /*0e30*/  LEA.HI.X R11, R9, UR9, R26, 0x3, P0 ;  /* 0x00000009090b7c11 */ /* 0x000fe400080f1c1a */
[----:B------:R-:W-:-:S03]  /*0e40*/  LEA.HI.X R9, R4, UR11, R3, 0x3, P1 ;  /* 0x0000000b04097c11 */ /* 0x000fc600088f1c03 */
[----:B------:R-:W2:Y:S04]  /*0e50*/  LDG.E.64 R4, desc[UR6][R10.64] ;  /* 0x000000060a047981 */ /* 0x000ea8000c1e1b00 */
[----:B------:R-:W2:Y:S01]  /*0e60*/  LDG.E.64 R8, desc[UR6][R8.64] ;  /* 0x0000000608087981 */ /* 0x000ea2000c1e1b00 */
[----:B------:R-:W-:Y:S01]  /*0e70*/  MOV R3, R29 ;  /* 0x0000001d00037202 */ /* 0x000fe20000000f00 */
[----:B--2---:R-:W-:Y:S02]  /*0e80*/  IMAD R13, R9, R4, RZ ;  /* 0x00000004090d7224 */ /* 0x004fe400078e02ff */
[----:B------:R-:W-:-:S04]  /*0e90*/  IMAD.WIDE.U32 R2, R4, R8, R2 ;  /* 0x0000000804027225 */ /* 0x000fc800078e0002 */
[----:B------:R-:W-:-:S05]  /*0ea0*/  IMAD R13, R5, R8, R13 ;  /* 0x00000008050d7224 */ /* 0x000fca00078e020d */
[----:B------:R-:W-:-:S07]  /*0eb0*/  IADD3 R29, PT, PT, R3, R13, RZ ;  /* 0x0000000d031d7210 */ /* 0x000fce0007ffe0ff */
.L_x_0:
[----:B------:R-:W0:Y:S01]  /*0ec0*/  LDCU.64 UR4, c[0x0][0x390] ;  /* 0x00007200ff0477ac */ /* 0x000e220008000a00 */
[----:B------:R-:W-:Y:S01]  /*0ed0*/  MOV R5, RZ ;  /* 0x000000ff00057202 */ /* 0x000fe20000000f00 */
[----:B------:R-:W-:-:S04]  /*0ee0*/  IMAD.MOV.U32 R4, RZ, RZ, R6 ;  /* 0x000000ffff047224 */ /* 0x000fc800078e0006 */
[----:B------:R-:W-:-:S04]  /*0ef0*/  IMAD.WIDE.U32 R4, R0, UR12, R4 ;  /* 0x0000000c00047c25 */ /* 0x000fc8000f8e0004 */
[----:B------:R-:W-:Y:S01]  /*0f00*/  IMAD R3, R0, UR13, R5 ;  /* 0x0000000d00037c24 */ /* 0x000fe2000f8e0205 */
[----:B0-----:R-:W-:-:S04]  /*0f10*/  LEA R6, P0, R4, UR4, 0x3 ;  /* 0x0000000404067c11 */ /* 0x001fc8000f8018ff */
[----:B------:R-:W-:Y:S02]  /*0f20*/  LEA.HI.X R7, R4, UR5, R3, 0x3, P0 ;  /* 0x0000000504077c11 */ /* 0x000fe400080f1c03 */
[----:B------:R-:W-:-:S05]  /*0f30*/  MOV R3, R29 ;  /* 0x0000001d00037202 */ /* 0x000fca0000000f00 */
[----:B------:R-:W-:Y:S01]  /*0f40*/  STG.E.64 desc[UR6][R6.64], R2 ;  /* 0x0000000206007986 */ /* 0x000fe2000c101b06 */
[----:B------:R-:W-:Y:S05]  /*0f50*/  EXIT ;  /* 0x000000000000794d */ /* 0x000fea0003800000 */
.L_x_5:
[----:B------:R-:W-:-:S00]  /*0f60*/  BRA `(.L_x_5) ;  /* 0xfffffffc00fc7947 */ /* 0x000fc0000383ffff */
[----:B------:R-:W-:-:S00]  /*0f70*/  NOP ;  /* 0x0000000000007918 */ /* 0x000fc00000000000 */
        /* <DEDUP_REMOVED lines=8> */
.L_x_6:


//--------------------- .nv.shared.reserved.0     --------------------------
	.section	.nv.shared.reserved.0,"aw",@nobits
	.weak		__nv_reservedSMEM_offset_0_alias
	.size		__nv_reservedSMEM_offset_0_alias, 0, 64
	.other		__nv_reservedSMEM_offset_0_alias,@"STO_CUDA_RESERVED_SHARED STV_DEFAULT"
__nv_reservedSMEM_offset_0_alias:
	.zero		0
	.zero		64


//--------------------- .nv.constant0._Z10Matrix_MulPxS_S_xxx --------------------------
	.section	.nv.constant0._Z10Matrix_MulPxS_S_xxx,"a",@progbits
	.sectionflags	@""
	.align	4
.nv.constant0._Z10Matrix_MulPxS_S_xxx:
	.zero		944


//--------------------- SYMBOLS --------------------------

	.type		.nv.reservedSmem.offset0,@object
	.size		.nv.reservedSmem.offset0,0x4
